	.headerflags	@"EF_CUDA_TEXMODE_UNIFIED EF_CUDA_64BIT_ADDRESS EF_CUDA_ACCELERATORS EF_CUDA_SM90 EF_CUDA_VIRTUAL_SM(EF_CUDA_SM90)"
	.elftype	@"ET_EXEC"


//--------------------- .nv.info                  --------------------------
	.section	.nv.info,"",@"SHT_CUDA_INFO"
	.align	4


	//----- nvinfo : EIATTR_REGCOUNT
	.align		4
        /*0000*/ 	.byte	0x04, 0x2f
        /*0002*/ 	.short	(.L_1 - .L_0)
	.align		4
.L_0:
        /*0004*/ 	.word	index@(triton_poi_fused_addmm_8)
        /*0008*/ 	.word	0x0000000c


	//----- nvinfo : EIATTR_MIN_STACK_SIZE
	.align		4
.L_1:
        /*000c*/ 	.byte	0x04, 0x12
        /*000e*/ 	.short	(.L_3 - .L_2)
	.align		4
.L_2:
        /*0010*/ 	.word	index@(triton_poi_fused_addmm_8)
        /*0014*/ 	.word	0x00000000


	//----- nvinfo : EIATTR_FRAME_SIZE
	.align		4
.L_3:
        /*0018*/ 	.byte	0x04, 0x11
        /*001a*/ 	.short	(.L_5 - .L_4)
	.align		4
.L_4:
        /*001c*/ 	.word	index@(triton_poi_fused_addmm_8)
        /*0020*/ 	.word	0x00000000


	//----- nvinfo : EIATTR_MIN_STACK_SIZE
	.align		4
.L_5:
        /*0024*/ 	.byte	0x04, 0x12
        /*0026*/ 	.short	(.L_7 - .L_6)
	.align		4
.L_6:
        /*0028*/ 	.word	index@(triton_poi_fused_addmm_8)
        /*002c*/ 	.word	0x00000000
.L_7:


//--------------------- .nv.info.triton_poi_fused_addmm_8 --------------------------
	.section	.nv.info.triton_poi_fused_addmm_8,"",@"SHT_CUDA_INFO"
	.sectionflags	@""
	.align	4


	//----- nvinfo : EIATTR_CUDA_API_VERSION
	.align		4
        /*0000*/ 	.byte	0x04, 0x37
        /*0002*/ 	.short	(.L_9 - .L_8)
.L_8:
        /*0004*/ 	.word	0x0000007c


	//----- nvinfo : EIATTR_KPARAM_INFO
	.align		4
.L_9:
        /*0008*/ 	.byte	0x04, 0x17
        /*000a*/ 	.short	(.L_11 - .L_10)
.L_10:
        /*000c*/ 	.word	0x00000000
        /*0010*/ 	.short	0x0002
        /*0012*/ 	.short	0x0010
        /*0014*/ 	.byte	0x00, 0xf0, 0x11, 0x00


	//----- nvinfo : EIATTR_KPARAM_INFO
	.align		4
.L_11:
        /*0018*/ 	.byte	0x04, 0x17
        /*001a*/ 	.short	(.L_13 - .L_12)
.L_12:
        /*001c*/ 	.word	0x00000000
        /*0020*/ 	.short	0x0001
        /*0022*/ 	.short	0x0008
        /*0024*/ 	.byte	0x00, 0xf4, 0x21, 0x00


	//----- nvinfo : EIATTR_KPARAM_INFO
	.align		4
.L_13:
        /*0028*/ 	.byte	0x04, 0x17
        /*002a*/ 	.short	(.L_15 - .L_14)
.L_14:
        /*002c*/ 	.word	0x00000000
        /*0030*/ 	.short	0x0000
        /*0032*/ 	.short	0x0000
        /*0034*/ 	.byte	0x00, 0xf4, 0x21, 0x00


	//----- nvinfo : EIATTR_SPARSE_MMA_MASK
	.align		4
.L_15:
        /*0038*/ 	.byte	0x03, 0x50
        /*003a*/ 	.short	0x0000


	//----- nvinfo : EIATTR_MAXREG_COUNT
	.align		4
        /*003c*/ 	.byte	0x03, 0x1b
        /*003e*/ 	.short	0x00ff


	//----- nvinfo : EIATTR_EXIT_INSTR_OFFSETS
	.align		4
        /*0040*/ 	.byte	0x04, 0x1c
        /*0042*/ 	.short	(.L_17 - .L_16)


	//   ....[0]....
.L_16:
        /*0044*/ 	.word	0x00000100


	//   ....[1]....
        /*0048*/ 	.word	0x00000120


	//----- nvinfo : EIATTR_REQNTID
	.align		4
.L_17:
        /*004c*/ 	.byte	0x04, 0x10
        /*004e*/ 	.short	(.L_19 - .L_18)
.L_18:
        /*0050*/ 	.word	0x00000020
        /*0054*/ 	.word	0x00000001
        /*0058*/ 	.word	0x00000001


	//----- nvinfo : EIATTR_CBANK_PARAM_SIZE
	.align		4
.L_19:
        /*005c*/ 	.byte	0x03, 0x19
        /*005e*/ 	.short	0x0014


	//----- nvinfo : EIATTR_PARAM_CBANK
	.align		4
        /*0060*/ 	.byte	0x04, 0x0a
        /*0062*/ 	.short	(.L_21 - .L_20)
	.align		4
.L_20:
        /*0064*/ 	.word	index@(.nv.constant0.triton_poi_fused_addmm_8)
        /*0068*/ 	.short	0x0210
        /*006a*/ 	.short	0x0014


	//----- nvinfo : EIATTR_SW_WAR
	.align		4
.L_21:
        /*006c*/ 	.byte	0x04, 0x36
        /*006e*/ 	.short	(.L_23 - .L_22)
.L_22:
        /*0070*/ 	.word	0x00000008
.L_23:


//--------------------- .nv.callgraph             --------------------------
	.section	.nv.callgraph,"",@"SHT_CUDA_CALLGRAPH"
	.align	4
	.sectionentsize	8
	.align		4
        /*0000*/ 	.word	0x00000000
	.align		4
        /*0004*/ 	.word	0xffffffff
	.align		4
        /*0008*/ 	.word	0x00000000
	.align		4
        /*000c*/ 	.word	0xfffffffe
	.align		4
        /*0010*/ 	.word	0x00000000
	.align		4
        /*0014*/ 	.word	0xfffffffd
	.align		4
        /*0018*/ 	.word	0x00000000
	.align		4
        /*001c*/ 	.word	0xfffffffc


//--------------------- .text.triton_poi_fused_addmm_8 --------------------------
	.section	.text.triton_poi_fused_addmm_8,"ax",@progbits
	.align	128
        .global         triton_poi_fused_addmm_8
        .type           triton_poi_fused_addmm_8,@function
        .size           triton_poi_fused_addmm_8,(.L_x_1 - triton_poi_fused_addmm_8)
        .other          triton_poi_fused_addmm_8,@"STO_CUDA_ENTRY STV_DEFAULT"
triton_poi_fused_addmm_8:
.text.triton_poi_fused_addmm_8:
[----:B------:R-:W0:Y:S02]  /*0000*/  LDC R1, c[0x0][0x28] ;  /* 0x00000a00ff017b82 */ /* 0x000e240000000800 */
[----:B------:R-:W1:Y:S01]  /*0010*/  S2R R6, SR_TID.X ;  /* 0x0000000000067919 */ /* 0x000e620000002100 */
[----:B------:R-:W2:Y:S01]  /*0020*/  LDC.64 R2, c[0x0][0x210] ;  /* 0x00008400ff027b82 */ /* 0x000ea20000000a00 */
[----:B------:R-:W-:Y:S01]  /*0030*/  IMAD.MOV.U32 R9, RZ, RZ, RZ ;  /* 0x000000ffff097224 */ /* 0x000fe200078e00ff */
[----:B------:R-:W-:Y:S01]  /*0040*/  ULDC.64 UR4, c[0x0][0x208] ;  /* 0x0000820000047ab9 */ /* 0x000fe20000000a00 */
[----:B------:R-:W3:Y:S01]  /*0050*/  S2R R7, SR_CTAID.X ;  /* 0x0000000000077919 */ /* 0x000ee20000002500 */
[----:B-1----:R-:W-:-:S05]  /*0060*/  LOP3.LUT R0, R6, 0xf, RZ, 0xc0, !PT ;  /* 0x0000000f06007812 */ /* 0x002fca00078ec0ff */
[----:B---3--:R-:W-:-:S05]  /*0070*/  IMAD R7, R7, 0x10, R0 ;  /* 0x0000001007077824 */ /* 0x008fca00078e0200 */
[C---:B------:R-:W-:Y:S02]  /*0080*/  ISETP.GE.AND P0, PT, R7.reuse, 0x10, PT ;  /* 0x000000100700780c */ /* 0x040fe40003f06270 */
[----:B------:R-:W-:-:S05]  /*0090*/  SHF.L.U32 R5, R7, 0x4, RZ ;  /* 0x0000000407057819 */ /* 0x000fca00000006ff */
[----:B--2---:R-:W-:Y:S02]  /*00a0*/  IMAD.WIDE R2, R5, 0x4, R2 ;  /* 0x0000000405027825 */ /* 0x004fe400078e0202 */
[----:B------:R-:W1:Y:S04]  /*00b0*/  LDC.64 R4, c[0x0][0x218] ;  /* 0x00008600ff047b82 */ /* 0x000e680000000a00 */
[----:B------:R2:W5:Y:S01]  /*00c0*/  @!P0 LDG.E.EL R9, desc[UR4][R2.64+0x28] ;  /* 0x0000280402098981 */ /* 0x000562000c2e1900 */
[----:B------:R-:W-:-:S04]  /*00d0*/  LOP3.LUT P0, RZ, R6, 0x10, RZ, 0xc0, !PT ;  /* 0x0000001006ff7812 */ /* 0x000fc8000780c0ff */
[C---:B------:R-:W-:Y:S01]  /*00e0*/  ISETP.LT.AND P0, PT, R7.reuse, 0x10, !P0 ;  /* 0x000000100700780c */ /* 0x040fe20004701270 */
[----:B-1----:R-:W-:-:S12]  /*00f0*/  IMAD.WIDE R4, R7, 0x4, R4 ;  /* 0x0000000407047825 */ /* 0x002fd800078e0204 */
[----:B--2---:R-:W-:Y:S05]  /*0100*/  @!P0 EXIT ;  /* 0x000000000000894d */ /* 0x004fea0003800000 */
[----:B-----5:R-:W-:Y:S01]  /*0110*/  STG.E desc[UR4][R4.64], R9 ;  /* 0x0000000904007986 */ /* 0x020fe2000c101904 */
[----:B------:R-:W-:Y:S05]  /*0120*/  EXIT ;  /* 0x000000000000794d */ /* 0x000fea0003800000 */
.L_x_0:
[----:B------:R-:W-:-:S00]  /*0130*/  BRA `(.L_x_0) ;  /* 0xfffffffc00fc7947 */ /* 0x000fc0000383ffff */
[----:B------:R-:W-:-:S00]  /*0140*/  NOP ;  /* 0x0000000000007918 */ /* 0x000fc00000000000 */
        /* <DEDUP_REMOVED lines=11> */
.L_x_1:


//--------------------- .nv.constant0.triton_poi_fused_addmm_8 --------------------------
	.section	.nv.constant0.triton_poi_fused_addmm_8,"a",@progbits
	.sectionflags	@""
	.align	4
.nv.constant0.triton_poi_fused_addmm_8:
	.zero		548
